//
// Generated by NVIDIA NVVM Compiler
//
// Compiler Build ID: CL-36424714
// Cuda compilation tools, release 13.0, V13.0.88
// Based on NVVM 20.0.0
//

.version 9.0
.target sm_100
.address_size 64

	// .globl	_Z23gemm_tiled_fused_kernelPKfS0_S0_S0_Pfiii
// _ZZ23gemm_tiled_fused_kernelPKfS0_S0_S0_PfiiiE2As has been demoted
// _ZZ23gemm_tiled_fused_kernelPKfS0_S0_S0_PfiiiE2Bs has been demoted

.visible .entry _Z23gemm_tiled_fused_kernelPKfS0_S0_S0_Pfiii(
	.param .u64 .ptr .align 1 _Z23gemm_tiled_fused_kernelPKfS0_S0_S0_Pfiii_param_0,
	.param .u64 .ptr .align 1 _Z23gemm_tiled_fused_kernelPKfS0_S0_S0_Pfiii_param_1,
	.param .u64 .ptr .align 1 _Z23gemm_tiled_fused_kernelPKfS0_S0_S0_Pfiii_param_2,
	.param .u64 .ptr .align 1 _Z23gemm_tiled_fused_kernelPKfS0_S0_S0_Pfiii_param_3,
	.param .u64 .ptr .align 1 _Z23gemm_tiled_fused_kernelPKfS0_S0_S0_Pfiii_param_4,
	.param .u32 _Z23gemm_tiled_fused_kernelPKfS0_S0_S0_Pfiii_param_5,
	.param .u32 _Z23gemm_tiled_fused_kernelPKfS0_S0_S0_Pfiii_param_6,
	.param .u32 _Z23gemm_tiled_fused_kernelPKfS0_S0_S0_Pfiii_param_7
)
{
	.reg .pred 	%p<14>;
	.reg .b32 	%r<43>;
	.reg .b32 	%f<120>;
	.reg .b64 	%rd<21>;
	// demoted variable
	.shared .align 4 .b8 _ZZ23gemm_tiled_fused_kernelPKfS0_S0_S0_PfiiiE2As[4096];
	// demoted variable
	.shared .align 4 .b8 _ZZ23gemm_tiled_fused_kernelPKfS0_S0_S0_PfiiiE2Bs[4096];
	ld.param.u64 	%rd4, [_Z23gemm_tiled_fused_kernelPKfS0_S0_S0_Pfiii_param_0];
	ld.param.u64 	%rd5, [_Z23gemm_tiled_fused_kernelPKfS0_S0_S0_Pfiii_param_1];
	ld.param.u64 	%rd6, [_Z23gemm_tiled_fused_kernelPKfS0_S0_S0_Pfiii_param_2];
	ld.param.u64 	%rd7, [_Z23gemm_tiled_fused_kernelPKfS0_S0_S0_Pfiii_param_3];
	ld.param.u64 	%rd8, [_Z23gemm_tiled_fused_kernelPKfS0_S0_S0_Pfiii_param_4];
	ld.param.u32 	%r25, [_Z23gemm_tiled_fused_kernelPKfS0_S0_S0_Pfiii_param_5];
	ld.param.u32 	%r26, [_Z23gemm_tiled_fused_kernelPKfS0_S0_S0_Pfiii_param_6];
	ld.param.u32 	%r27, [_Z23gemm_tiled_fused_kernelPKfS0_S0_S0_Pfiii_param_7];
	mov.u32 	%r28, %ctaid.y;
	shl.b32 	%r29, %r28, 5;
	mov.u32 	%r40, %tid.y;
	add.s32 	%r2, %r29, %r40;
	mov.u32 	%r30, %ctaid.x;
	shl.b32 	%r3, %r30, 5;
	mov.u32 	%r38, %tid.x;
	add.s32 	%r5, %r3, %r38;
	setp.lt.s32 	%p1, %r27, 1;
	mov.f32 	%f117, 0f00000000;
	@%p1 bra 	$L__BB0_7;
	add.s32 	%r31, %r27, 31;
	shr.u32 	%r32, %r31, 5;
	shl.b32 	%r33, %r40, 7;
	mov.u32 	%r34, _ZZ23gemm_tiled_fused_kernelPKfS0_S0_S0_PfiiiE2As;
	add.s32 	%r6, %r34, %r33;
	shl.b32 	%r35, %r38, 2;
	add.s32 	%r7, %r6, %r35;
	mov.u32 	%r36, _ZZ23gemm_tiled_fused_kernelPKfS0_S0_S0_PfiiiE2Bs;
	add.s32 	%r9, %r36, %r35;
	add.s32 	%r8, %r9, %r33;
	neg.s32 	%r42, %r32;
	mad.lo.s32 	%r37, %r40, %r26, %r38;
	add.s32 	%r41, %r37, %r3;
	shl.b32 	%r12, %r26, 5;
	mad.lo.s32 	%r39, %r27, %r2, %r38;
	cvta.to.global.u64 	%rd1, %rd4;
	cvta.to.global.u64 	%rd2, %rd5;
	mov.f32 	%f117, 0f00000000;
$L__BB0_2:
	setp.ge.s32 	%p2, %r2, %r25;
	mul.wide.s32 	%rd9, %r39, 4;
	add.s64 	%rd3, %rd1, %rd9;
	setp.ge.s32 	%p3, %r38, %r27;
	mov.f32 	%f115, 0f00000000;
	or.pred  	%p4, %p2, %p3;
	@%p4 bra 	$L__BB0_4;
	ld.global.nc.f32 	%f115, [%rd3];
$L__BB0_4:
	setp.ge.s32 	%p5, %r5, %r26;
	st.shared.f32 	[%r7], %f115;
	setp.ge.s32 	%p6, %r40, %r27;
	mov.f32 	%f116, 0f00000000;
	or.pred  	%p7, %p5, %p6;
	@%p7 bra 	$L__BB0_6;
	mul.wide.s32 	%rd10, %r41, 4;
	add.s64 	%rd11, %rd2, %rd10;
	ld.global.nc.f32 	%f116, [%rd11];
$L__BB0_6:
	st.shared.f32 	[%r8], %f116;
	bar.sync 	0;
	ld.shared.f32 	%f17, [%r6];
	ld.shared.f32 	%f18, [%r9];
	fma.rn.f32 	%f19, %f17, %f18, %f117;
	ld.shared.f32 	%f20, [%r6+4];
	ld.shared.f32 	%f21, [%r9+128];
	fma.rn.f32 	%f22, %f20, %f21, %f19;
	ld.shared.f32 	%f23, [%r6+8];
	ld.shared.f32 	%f24, [%r9+256];
	fma.rn.f32 	%f25, %f23, %f24, %f22;
	ld.shared.f32 	%f26, [%r6+12];
	ld.shared.f32 	%f27, [%r9+384];
	fma.rn.f32 	%f28, %f26, %f27, %f25;
	ld.shared.f32 	%f29, [%r6+16];
	ld.shared.f32 	%f30, [%r9+512];
	fma.rn.f32 	%f31, %f29, %f30, %f28;
	ld.shared.f32 	%f32, [%r6+20];
	ld.shared.f32 	%f33, [%r9+640];
	fma.rn.f32 	%f34, %f32, %f33, %f31;
	ld.shared.f32 	%f35, [%r6+24];
	ld.shared.f32 	%f36, [%r9+768];
	fma.rn.f32 	%f37, %f35, %f36, %f34;
	ld.shared.f32 	%f38, [%r6+28];
	ld.shared.f32 	%f39, [%r9+896];
	fma.rn.f32 	%f40, %f38, %f39, %f37;
	ld.shared.f32 	%f41, [%r6+32];
	ld.shared.f32 	%f42, [%r9+1024];
	fma.rn.f32 	%f43, %f41, %f42, %f40;
	ld.shared.f32 	%f44, [%r6+36];
	ld.shared.f32 	%f45, [%r9+1152];
	fma.rn.f32 	%f46, %f44, %f45, %f43;
	ld.shared.f32 	%f47, [%r6+40];
	ld.shared.f32 	%f48, [%r9+1280];
	fma.rn.f32 	%f49, %f47, %f48, %f46;
	ld.shared.f32 	%f50, [%r6+44];
	ld.shared.f32 	%f51, [%r9+1408];
	fma.rn.f32 	%f52, %f50, %f51, %f49;
	ld.shared.f32 	%f53, [%r6+48];
	ld.shared.f32 	%f54, [%r9+1536];
	fma.rn.f32 	%f55, %f53, %f54, %f52;
	ld.shared.f32 	%f56, [%r6+52];
	ld.shared.f32 	%f57, [%r9+1664];
	fma.rn.f32 	%f58, %f56, %f57, %f55;
	ld.shared.f32 	%f59, [%r6+56];
	ld.shared.f32 	%f60, [%r9+1792];
	fma.rn.f32 	%f61, %f59, %f60, %f58;
	ld.shared.f32 	%f62, [%r6+60];
	ld.shared.f32 	%f63, [%r9+1920];
	fma.rn.f32 	%f64, %f62, %f63, %f61;
	ld.shared.f32 	%f65, [%r6+64];
	ld.shared.f32 	%f66, [%r9+2048];
	fma.rn.f32 	%f67, %f65, %f66, %f64;
	ld.shared.f32 	%f68, [%r6+68];
	ld.shared.f32 	%f69, [%r9+2176];
	fma.rn.f32 	%f70, %f68, %f69, %f67;
	ld.shared.f32 	%f71, [%r6+72];
	ld.shared.f32 	%f72, [%r9+2304];
	fma.rn.f32 	%f73, %f71, %f72, %f70;
	ld.shared.f32 	%f74, [%r6+76];
	ld.shared.f32 	%f75, [%r9+2432];
	fma.rn.f32 	%f76, %f74, %f75, %f73;
	ld.shared.f32 	%f77, [%r6+80];
	ld.shared.f32 	%f78, [%r9+2560];
	fma.rn.f32 	%f79, %f77, %f78, %f76;
	ld.shared.f32 	%f80, [%r6+84];
	ld.shared.f32 	%f81, [%r9+2688];
	fma.rn.f32 	%f82, %f80, %f81, %f79;
	ld.shared.f32 	%f83, [%r6+88];
	ld.shared.f32 	%f84, [%r9+2816];
	fma.rn.f32 	%f85, %f83, %f84, %f82;
	ld.shared.f32 	%f86, [%r6+92];
	ld.shared.f32 	%f87, [%r9+2944];
	fma.rn.f32 	%f88, %f86, %f87, %f85;
	ld.shared.f32 	%f89, [%r6+96];
	ld.shared.f32 	%f90, [%r9+3072];
	fma.rn.f32 	%f91, %f89, %f90, %f88;
	ld.shared.f32 	%f92, [%r6+100];
	ld.shared.f32 	%f93, [%r9+3200];
	fma.rn.f32 	%f94, %f92, %f93, %f91;
	ld.shared.f32 	%f95, [%r6+104];
	ld.shared.f32 	%f96, [%r9+3328];
	fma.rn.f32 	%f97, %f95, %f96, %f94;
	ld.shared.f32 	%f98, [%r6+108];
	ld.shared.f32 	%f99, [%r9+3456];
	fma.rn.f32 	%f100, %f98, %f99, %f97;
	ld.shared.f32 	%f101, [%r6+112];
	ld.shared.f32 	%f102, [%r9+3584];
	fma.rn.f32 	%f103, %f101, %f102, %f100;
	ld.shared.f32 	%f104, [%r6+116];
	ld.shared.f32 	%f105, [%r9+3712];
	fma.rn.f32 	%f106, %f104, %f105, %f103;
	ld.shared.f32 	%f107, [%r6+120];
	ld.shared.f32 	%f108, [%r9+3840];
	fma.rn.f32 	%f109, %f107, %f108, %f106;
	ld.shared.f32 	%f110, [%r6+124];
	ld.shared.f32 	%f111, [%r9+3968];
	fma.rn.f32 	%f117, %f110, %f111, %f109;
	bar.sync 	0;
	add.s32 	%r42, %r42, 1;
	setp.ne.s32 	%p8, %r42, 0;
	add.s32 	%r41, %r41, %r12;
	add.s32 	%r40, %r40, 32;
	add.s32 	%r39, %r39, 32;
	add.s32 	%r38, %r38, 32;
	@%p8 bra 	$L__BB0_2;
$L__BB0_7:
	setp.ge.s32 	%p9, %r2, %r25;
	setp.ge.s32 	%p10, %r5, %r26;
	or.pred  	%p11, %p9, %p10;
	@%p11 bra 	$L__BB0_13;
	mad.lo.s32 	%r24, %r26, %r2, %r5;
	setp.eq.s64 	%p12, %rd6, 0;
	@%p12 bra 	$L__BB0_10;
	cvta.to.global.u64 	%rd12, %rd6;
	mul.wide.s32 	%rd13, %r5, 4;
	add.s64 	%rd14, %rd12, %rd13;
	ld.global.nc.f32 	%f112, [%rd14];
	add.f32 	%f117, %f117, %f112;
$L__BB0_10:
	max.f32 	%f119, %f117, 0f00000000;
	setp.eq.s64 	%p13, %rd7, 0;
	@%p13 bra 	$L__BB0_12;
	cvta.to.global.u64 	%rd15, %rd7;
	mul.wide.s32 	%rd16, %r24, 4;
	add.s64 	%rd17, %rd15, %rd16;
	ld.global.nc.f32 	%f113, [%rd17];
	add.f32 	%f119, %f119, %f113;
$L__BB0_12:
	cvta.to.global.u64 	%rd18, %rd8;
	mul.wide.s32 	%rd19, %r24, 4;
	add.s64 	%rd20, %rd18, %rd19;
	st.global.f32 	[%rd20], %f119;
$L__BB0_13:
	ret;

}


// ===== COMPILED SASS (sm_100) =====

	.target	sm_100

	.elftype	@"ET_EXEC"


//--------------------- .note.nv.tkinfo           --------------------------
	.section	.note.nv.tkinfo,"",@"SHT_NOTE"
	.sectionflags	@"SHF_NOTE_NV_TKINFO"
	.tkinfo
        /*0018*/ 	.word	0x00000002
        /*0030*/ 	.string	""
        /*0030*/ 	.string	"ptxas"
        /*0030*/ 	.string	"Cuda compilation tools, release 13.0, V13.0.88"
        /*0030*/ 	.string	"Build cuda_13.0.r13.0/compiler.36424714_0"
        /*0030*/ 	.string	"-arch sm_100 -m 64 "



//--------------------- .note.nv.cuinfo           --------------------------
	.section	.note.nv.cuinfo,"",@"SHT_NOTE"
	.sectionflags	@"SHF_NOTE_NV_CUINFO"
        /*0018*/ 	.short	0x0002
        /*001a*/ 	.short	0x0064
        /*001c*/ 	.short	0x0082
	.zero		2


//--------------------- .nv.info                  --------------------------
	.section	.nv.info,"",@"SHT_CUDA_INFO"
	.align	4


	//----- nvinfo : EIATTR_REGCOUNT
	.align		4
        /*0000*/ 	.byte	0x04, 0x2f
        /*0002*/ 	.short	(.L_1 - .L_0)
	.align		4
.L_0:
        /*0004*/ 	.word	index@(_Z23gemm_tiled_fused_kernelPKfS0_S0_S0_Pfiii)
        /*0008*/ 	.word	0x00000020


	//----- nvinfo : EIATTR_FRAME_SIZE
	.align		4
.L_1:
        /*000c*/ 	.byte	0x04, 0x11
        /*000e*/ 	.short	(.L_3 - .L_2)
	.align		4
.L_2:
        /*0010*/ 	.word	index@(_Z23gemm_tiled_fused_kernelPKfS0_S0_S0_Pfiii)
        /*0014*/ 	.word	0x00000000


	//----- nvinfo : EIATTR_MIN_STACK_SIZE
	.align		4
.L_3:
        /*0018*/ 	.byte	0x04, 0x12
        /*001a*/ 	.short	(.L_5 - .L_4)
	.align		4
.L_4:
        /*001c*/ 	.word	index@(_Z23gemm_tiled_fused_kernelPKfS0_S0_S0_Pfiii)
        /*0020*/ 	.word	0x00000000
.L_5:


//--------------------- .nv.compat                --------------------------
	.section	.nv.compat,"",@"SHT_CUDA_COMPAT_INFO"
	.align	4
        /*0000*/ 	.byte	0x02, 0x09, 0x00, 0x00, 0x02, 0x02, 0x01, 0x00, 0x02, 0x05, 0x05, 0x00, 0x03, 0x07, 0x01, 0x01
        /*0010*/ 	.byte	0x02, 0x03, 0x00, 0x00, 0x02, 0x06, 0x01, 0x00, 0x04, 0x0b, 0x08, 0x00, 0x09, 0x00, 0x00, 0x00
        /*0020*/ 	.byte	0x00, 0x00, 0x00, 0x00


//--------------------- .nv.info._Z23gemm_tiled_fused_kernelPKfS0_S0_S0_Pfiii --------------------------
	.section	.nv.info._Z23gemm_tiled_fused_kernelPKfS0_S0_S0_Pfiii,"",@"SHT_CUDA_INFO"
	.sectionflags	@""
	.align	4


	//----- nvinfo : EIATTR_CUDA_API_VERSION
	.align		4
        /*0000*/ 	.byte	0x04, 0x37
        /*0002*/ 	.short	(.L_7 - .L_6)
.L_6:
        /*0004*/ 	.word	0x00000082


	//----- nvinfo : EIATTR_KPARAM_INFO
	.align		4
.L_7:
        /*0008*/ 	.byte	0x04, 0x17
        /*000a*/ 	.short	(.L_9 - .L_8)
.L_8:
        /*000c*/ 	.word	0x00000000
        /*0010*/ 	.short	0x0007
        /*0012*/ 	.short	0x0030
        /*0014*/ 	.byte	0x00, 0xf0, 0x11, 0x00


	//----- nvinfo : EIATTR_KPARAM_INFO
	.align		4
.L_9:
        /*0018*/ 	.byte	0x04, 0x17
        /*001a*/ 	.short	(.L_11 - .L_10)
.L_10:
        /*001c*/ 	.word	0x00000000
        /*0020*/ 	.short	0x0006
        /*0022*/ 	.short	0x002c
        /*0024*/ 	.byte	0x00, 0xf0, 0x11, 0x00


	//----- nvinfo : EIATTR_KPARAM_INFO
	.align		4
.L_11:
        /*0028*/ 	.byte	0x04, 0x17
        /*002a*/ 	.short	(.L_13 - .L_12)
.L_12:
        /*002c*/ 	.word	0x00000000
        /*0030*/ 	.short	0x0005
        /*0032*/ 	.short	0x0028
        /*0034*/ 	.byte	0x00, 0xf0, 0x11, 0x00


	//----- nvinfo : EIATTR_KPARAM_INFO
	.align		4
.L_13:
        /*0038*/ 	.byte	0x04, 0x17
        /*003a*/ 	.short	(.L_15 - .L_14)
.L_14:
        /*003c*/ 	.word	0x00000000
        /*0040*/ 	.short	0x0004
        /*0042*/ 	.short	0x0020
        /*0044*/ 	.byte	0x00, 0xf5, 0x21, 0x00


	//----- nvinfo : EIATTR_KPARAM_INFO
	.align		4
.L_15:
        /*0048*/ 	.byte	0x04, 0x17
        /*004a*/ 	.short	(.L_17 - .L_16)
.L_16:
        /*004c*/ 	.word	0x00000000
        /*0050*/ 	.short	0x0003
        /*0052*/ 	.short	0x0018
        /*0054*/ 	.byte	0x00, 0xf5, 0x21, 0x00


	//----- nvinfo : EIATTR_KPARAM_INFO
	.align		4
.L_17:
        /*0058*/ 	.byte	0x04, 0x17
        /*005a*/ 	.short	(.L_19 - .L_18)
.L_18:
        /*005c*/ 	.word	0x00000000
        /*0060*/ 	.short	0x0002
        /*0062*/ 	.short	0x0010
        /*0064*/ 	.byte	0x00, 0xf5, 0x21, 0x00


	//----- nvinfo : EIATTR_KPARAM_INFO
	.align		4
.L_19:
        /*0068*/ 	.byte	0x04, 0x17
        /*006a*/ 	.short	(.L_21 - .L_20)
.L_20:
        /*006c*/ 	.word	0x00000000
        /*0070*/ 	.short	0x0001
        /*0072*/ 	.short	0x0008
        /*0074*/ 	.byte	0x00, 0xf5, 0x21, 0x00


	//----- nvinfo : EIATTR_KPARAM_INFO
	.align		4
.L_21:
        /*0078*/ 	.byte	0x04, 0x17
        /*007a*/ 	.short	(.L_23 - .L_22)
.L_22:
        /*007c*/ 	.word	0x00000000
        /*0080*/ 	.short	0x0000
        /*0082*/ 	.short	0x0000
        /*0084*/ 	.byte	0x00, 0xf5, 0x21, 0x00


	//----- nvinfo : EIATTR_SPARSE_MMA_MASK
	.align		4
.L_23:
        /*0088*/ 	.byte	0x03, 0x50
        /*008a*/ 	.short	0x0000


	//----- nvinfo : EIATTR_MAXREG_COUNT
	.align		4
        /*008c*/ 	.byte	0x03, 0x1b
        /*008e*/ 	.short	0x00ff


	//----- nvinfo : EIATTR_NUM_BARRIERS
	.align		4
        /*0090*/ 	.byte	0x02, 0x4c
        /*0092*/ 	.byte	0x01
	.zero		1


	//----- nvinfo : EIATTR_MERCURY_ISA_VERSION
	.align		4
        /*0094*/ 	.byte	0x03, 0x5f
        /*0096*/ 	.short	0x0101


	//----- nvinfo : EIATTR_VRC_CTA_INIT_COUNT
	.align		4
        /*0098*/ 	.byte	0x02, 0x4a
	.zero		1
	.zero		1


	//----- nvinfo : EIATTR_EXIT_INSTR_OFFSETS
	.align		4
        /*009c*/ 	.byte	0x04, 0x1c
        /*009e*/ 	.short	(.L_25 - .L_24)


	//   ....[0]....
.L_24:
        /*00a0*/ 	.word	0x00000820


	//   ....[1]....
        /*00a4*/ 	.word	0x00000960


	//----- nvinfo : EIATTR_CBANK_PARAM_SIZE
	.align		4
.L_25:
        /*00a8*/ 	.byte	0x03, 0x19
        /*00aa*/ 	.short	0x0034


	//----- nvinfo : EIATTR_PARAM_CBANK
	.align		4
        /*00ac*/ 	.byte	0x04, 0x0a
        /*00ae*/ 	.short	(.L_27 - .L_26)
	.align		4
.L_26:
        /*00b0*/ 	.word	index@(.nv.constant0._Z23gemm_tiled_fused_kernelPKfS0_S0_S0_Pfiii)
        /*00b4*/ 	.short	0x0380
        /*00b6*/ 	.short	0x0034


	//----- nvinfo : EIATTR_SW_WAR
	.align		4
.L_27:
        /*00b8*/ 	.byte	0x04, 0x36
        /*00ba*/ 	.short	(.L_29 - .L_28)
.L_28:
        /*00bc*/ 	.word	0x00000008
.L_29:


//--------------------- .nv.callgraph             --------------------------
	.section	.nv.callgraph,"",@"SHT_CUDA_CALLGRAPH"
	.align	4
	.sectionentsize	8
	.align		4
        /*0000*/ 	.word	0x00000000
	.align		4
        /*0004*/ 	.word	0xffffffff
	.align		4
        /*0008*/ 	.word	0x00000000
	.align		4
        /*000c*/ 	.word	0xfffffffe
	.align		4
        /*0010*/ 	.word	0x00000000
	.align		4
        /*0014*/ 	.word	0xfffffffd
	.align		4
        /*0018*/ 	.word	0x00000000
	.align		4
        /*001c*/ 	.word	0xfffffffc


//--------------------- .text._Z23gemm_tiled_fused_kernelPKfS0_S0_S0_Pfiii --------------------------
	.section	.text._Z23gemm_tiled_fused_kernelPKfS0_S0_S0_Pfiii,"ax",@progbits
	.align	128
        .global         _Z23gemm_tiled_fused_kernelPKfS0_S0_S0_Pfiii
        .type           _Z23gemm_tiled_fused_kernelPKfS0_S0_S0_Pfiii,@function
        .size           _Z23gemm_tiled_fused_kernelPKfS0_S0_S0_Pfiii,(.L_x_3 - _Z23gemm_tiled_fused_kernelPKfS0_S0_S0_Pfiii)
        .other          _Z23gemm_tiled_fused_kernelPKfS0_S0_S0_Pfiii,@"STO_CUDA_ENTRY STV_DEFAULT"
_Z23gemm_tiled_fused_kernelPKfS0_S0_S0_Pfiii:
.text._Z23gemm_tiled_fused_kernelPKfS0_S0_S0_Pfiii:
[----:B------:R-:W-:Y:S01]  /*0000*/  LDC R1, c[0x0][0x37c] ;  /* 0x0000df00ff017b82 */ /* 0x000fe20000000800 */
[----:B------:R-:W0:Y:S01]  /*0010*/  S2R R18, SR_CTAID.Y ;  /* 0x0000000000127919 */ /* 0x000e220000002600 */
[----:B------:R-:W1:Y:S01]  /*0020*/  LDCU UR10, c[0x0][0x3b0] ;  /* 0x00007600ff0a77ac */ /* 0x000e620008000800 */
[----:B------:R-:W-:Y:S01]  /*0030*/  HFMA2 R23, -RZ, RZ, 0, 0 ;  /* 0x00000000ff177431 */ /* 0x000fe200000001ff */
[----:B------:R-:W0:Y:S01]  /*0040*/  S2R R17, SR_TID.Y ;  /* 0x0000000000117919 */ /* 0x000e220000002200 */
[----:B------:R-:W2:Y:S01]  /*0050*/  LDCU.64 UR8, c[0x0][0x358] ;  /* 0x00006b00ff0877ac */ /* 0x000ea20008000a00 */
[----:B------:R-:W3:Y:S01]  /*0060*/  S2R R2, SR_CTAID.X ;  /* 0x0000000000027919 */ /* 0x000ee20000002500 */
[----:B------:R-:W3:Y:S01]  /*0070*/  S2R R16, SR_TID.X ;  /* 0x0000000000107919 */ /* 0x000ee20000002100 */
[----:B-1----:R-:W-:Y:S01]  /*0080*/  UISETP.GE.AND UP0, UPT, UR10, 0x1, UPT ;  /* 0x000000010a00788c */ /* 0x002fe2000bf06270 */
[----:B0-----:R-:W-:Y:S02]  /*0090*/  LEA R18, R18, R17, 0x5 ;  /* 0x0000001112127211 */ /* 0x001fe400078e28ff */
[----:B---3--:R-:W-:-:S06]  /*00a0*/  LEA R19, R2, R16, 0x5 ;  /* 0x0000001002137211 */ /* 0x008fcc00078e28ff */
[----:B--2---:R-:W-:Y:S05]  /*00b0*/  BRA.U !UP0, `(.L_x_0) ;  /* 0x0000000508cc7547 */ /* 0x004fea000b800000 */
[----:B------:R-:W0:Y:S01]  /*00c0*/  S2UR UR7, SR_CgaCtaId ;  /* 0x00000000000779c3 */ /* 0x000e220000008800 */
[----:B------:R-:W1:Y:S01]  /*00d0*/  LDCU UR11, c[0x0][0x3ac] ;  /* 0x00007580ff0b77ac */ /* 0x000e620008000800 */
[----:B------:R-:W-:Y:S01]  /*00e0*/  MOV R23, RZ ;  /* 0x000000ff00177202 */ /* 0x000fe20000000f00 */
[----:B------:R-:W-:Y:S01]  /*00f0*/  IMAD R6, R18, UR10, R16 ;  /* 0x0000000a12067c24 */ /* 0x000fe2000f8e0210 */
[----:B------:R-:W-:Y:S01]  /*0100*/  UMOV UR5, 0x400 ;  /* 0x0000040000057882 */ /* 0x000fe20000000000 */
[----:B------:R-:W-:-:S03]  /*0110*/  UIADD3 UR4, UPT, UPT, UR10, 0x1f, URZ ;  /* 0x0000001f0a047890 */ /* 0x000fc6000fffe0ff */
[----:B------:R-:W2:Y:S01]  /*0120*/  LDC R0, c[0x0][0x3ac] ;  /* 0x0000eb00ff007b82 */ /* 0x000ea20000000800 */
[----:B------:R-:W-:Y:S02]  /*0130*/  UIADD3 UR6, UPT, UPT, UR5, 0x1000, URZ ;  /* 0x0000100005067890 */ /* 0x000fe4000fffe0ff */
[----:B------:R-:W-:Y:S01]  /*0140*/  USHF.R.U32.HI UR4, URZ, 0x5, UR4 ;  /* 0x00000005ff047899 */ /* 0x000fe20008011604 */
[----:B------:R-:W3:Y:S04]  /*0150*/  LDCU UR13, c[0x0][0x3b0] ;  /* 0x00007600ff0d77ac */ /* 0x000ee80008000800 */
[----:B------:R-:W4:Y:S01]  /*0160*/  LDC.64 R20, c[0x0][0x380] ;  /* 0x0000e000ff147b82 */ /* 0x000f220000000a00 */
[----:B------:R-:W2:Y:S01]  /*0170*/  LDCU UR12, c[0x0][0x3a8] ;  /* 0x00007500ff0c77ac */ /* 0x000ea20008000800 */
[----:B-1----:R-:W-:Y:S01]  /*0180*/  IMAD R7, R17, UR11, R16 ;  /* 0x0000000b11077c24 */ /* 0x002fe2000f8e0210 */
[----:B------:R-:W-:-:S02]  /*0190*/  UIADD3 UR4, UPT, UPT, -UR4, URZ, URZ ;  /* 0x000000ff04047290 */ /* 0x000fc4000fffe1ff */
[----:B0-----:R-:W-:Y:S02]  /*01a0*/  ULEA UR5, UR7, UR5, 0x18 ;  /* 0x0000000507057291 */ /* 0x001fe4000f8ec0ff */
[----:B------:R-:W-:Y:S01]  /*01b0*/  LEA R7, R2, R7, 0x5 ;  /* 0x0000000702077211 */ /* 0x000fe200078e28ff */
[----:B------:R-:W-:-:S03]  /*01c0*/  ULEA UR6, UR7, UR6, 0x18 ;  /* 0x0000000607067291 */ /* 0x000fc6000f8ec0ff */
[----:B------:R-:W-:-:S03]  /*01d0*/  LEA R5, R17, UR5, 0x7 ;  /* 0x0000000511057c11 */ /* 0x000fc6000f8e38ff */
[C---:B------:R-:W-:Y:S02]  /*01e0*/  LEA R3, R16.reuse, UR6, 0x2 ;  /* 0x0000000610037c11 */ /* 0x040fe4000f8e10ff */
[----:B------:R-:W-:Y:S02]  /*01f0*/  LEA R4, R16, R5, 0x2 ;  /* 0x0000000510047211 */ /* 0x000fe400078e10ff */
[----:B---3--:R-:W-:-:S07]  /*0200*/  LEA R2, R17, R3, 0x7 ;  /* 0x0000000311027211 */ /* 0x008fce00078e38ff */
.L_x_1:
[----:B------:R-:W-:Y:S01]  /*0210*/  ISETP.GE.AND P0, PT, R17, UR13, PT ;  /* 0x0000000d11007c0c */ /* 0x000fe2000bf06270 */
[----:B------:R-:W-:Y:S01]  /*0220*/  HFMA2 R29, -RZ, RZ, 0, 0 ;  /* 0x00000000ff1d7431 */ /* 0x000fe200000001ff */
[----:B------:R-:W-:Y:S01]  /*0230*/  ISETP.GE.AND P1, PT, R16, UR13, PT ;  /* 0x0000000d10007c0c */ /* 0x000fe2000bf26270 */
[----:B----4-:R-:W-:Y:S01]  /*0240*/  IMAD.WIDE R8, R6, 0x4, R20 ;  /* 0x0000000406087825 */ /* 0x010fe200078e0214 */
[----:B--2---:R-:W-:Y:S02]  /*0250*/  ISETP.GE.OR P0, PT, R19, R0, P0 ;  /* 0x000000001300720c */ /* 0x004fe40000706670 */
[----:B------:R-:W-:Y:S02]  /*0260*/  ISETP.GE.OR P1, PT, R18, UR12, P1 ;  /* 0x0000000c12007c0c */ /* 0x000fe40008f26670 */
[----:B------:R-:W-:-:S09]  /*0270*/  MOV R27, RZ ;  /* 0x000000ff001b7202 */ /* 0x000fd20000000f00 */
[----:B------:R-:W0:Y:S02]  /*0280*/  @!P0 LDC.64 R10, c[0x0][0x388] ;  /* 0x0000e200ff0a8b82 */ /* 0x000e240000000a00 */
[----:B------:R-:W2:Y:S01]  /*0290*/  @!P1 LDG.E.CONSTANT R27, desc[UR8][R8.64] ;  /* 0x00000008081b9981 */ /* 0x000ea2000c1e9900 */
[----:B0-----:R-:W-:-:S05]  /*02a0*/  @!P0 IMAD.WIDE R10, R7, 0x4, R10 ;  /* 0x00000004070a8825 */ /* 0x001fca00078e020a */
[----:B------:R-:W3:Y:S04]  /*02b0*/  @!P0 LDG.E.CONSTANT R29, desc[UR8][R10.64] ;  /* 0x000000080a1d8981 */ /* 0x000ee8000c1e9900 */
[----:B--2---:R-:W-:Y:S04]  /*02c0*/  STS [R4], R27 ;  /* 0x0000001b04007388 */ /* 0x004fe80000000800 */
[----:B---3--:R-:W-:Y:S01]  /*02d0*/  STS [R2], R29 ;  /* 0x0000001d02007388 */ /* 0x008fe20000000800 */
[----:B------:R-:W-:Y:S06]  /*02e0*/  BAR.SYNC.DEFER_BLOCKING 0x0 ;  /* 0x0000000000007b1d */ /* 0x000fec0000010000 */
[----:B------:R-:W-:Y:S04]  /*02f0*/  LDS R22, [R3] ;  /* 0x0000000003167984 */ /* 0x000fe80000000800 */
[----:B------:R-:W0:Y:S04]  /*0300*/  LDS.128 R12, [R5] ;  /* 0x00000000050c7984 */ /* 0x000e280000000c00 */
[----:B------:R-:W1:Y:S04]  /*0310*/  LDS R26, [R3+0x80] ;  /* 0x00008000031a7984 */ /* 0x000e680000000800 */
[----:B------:R-:W2:Y:S04]  /*0320*/  LDS R25, [R3+0x100] ;  /* 0x0001000003197984 */ /* 0x000ea80000000800 */
[----:B------:R-:W3:Y:S04]  /*0330*/  LDS R24, [R3+0x180] ;  /* 0x0001800003187984 */ /* 0x000ee80000000800 */
[----:B------:R-:W-:Y:S01]  /*0340*/  LDS.128 R8, [R5+0x10] ;  /* 0x0000100005087984 */ /* 0x000fe20000000c00 */
[----:B0-----:R-:W-:-:S03]  /*0350*/  FFMA R12, R12, R22, R23 ;  /* 0x000000160c0c7223 */ /* 0x001fc60000000017 */
[----:B------:R-:W0:Y:S01]  /*0360*/  LDS R23, [R3+0x200] ;  /* 0x0002000003177984 */ /* 0x000e220000000800 */
[----:B-1----:R-:W-:-:S03]  /*0370*/  FFMA R12, R26, R13, R12 ;  /* 0x0000000d1a0c7223 */ /* 0x002fc6000000000c */
[----:B------:R-:W1:Y:S01]  /*0380*/  LDS R22, [R3+0x280] ;  /* 0x0002800003167984 */ /* 0x000e620000000800 */
[----:B--2---:R-:W-:-:S03]  /*0390*/  FFMA R13, R25, R14, R12 ;  /* 0x0000000e190d7223 */ /* 0x004fc6000000000c */
[----:B------:R-:W2:Y:S01]  /*03a0*/  LDS R25, [R3+0x300] ;  /* 0x0003000003197984 */ /* 0x000ea20000000800 */
[----:B---3--:R-:W-:-:S03]  /*03b0*/  FFMA R13, R24, R15, R13 ;  /* 0x0000000f180d7223 */ /* 0x008fc6000000000d */
[----:B------:R-:W3:Y:S04]  /*03c0*/  LDS R24, [R3+0x380] ;  /* 0x0003800003187984 */ /* 0x000ee80000000800 */
[----:B------:R-:W-:Y:S01]  /*03d0*/  LDS R26, [R3+0xb80] ;  /* 0x000b8000031a7984 */ /* 0x000fe20000000800 */
[----:B0-----:R-:W-:-:S03]  /*03e0*/  FFMA R27, R8, R23, R13 ;  /* 0x00000017081b7223 */ /* 0x001fc6000000000d */
[----:B------:R-:W-:Y:S04]  /*03f0*/  LDS R23, [R3+0x400] ;  /* 0x0004000003177984 */ /* 0x000fe80000000800 */
[----:B------:R-:W0:Y:S01]  /*0400*/  LDS.128 R12, [R5+0x20] ;  /* 0x00002000050c7984 */ /* 0x000e220000000c00 */
[----:B-1----:R-:W-:-:S03]  /*0410*/  FFMA R8, R22, R9, R27 ;  /* 0x0000000916087223 */ /* 0x002fc6000000001b */
[----:B------:R-:W1:Y:S01]  /*0420*/  LDS R22, [R3+0x480] ;  /* 0x0004800003167984 */ /* 0x000e620000000800 */
[----:B--2---:R-:W-:-:S03]  /*0430*/  FFMA R9, R25, R10, R8 ;  /* 0x0000000a19097223 */ /* 0x004fc60000000008 */
[----:B------:R-:W2:Y:S01]  /*0440*/  LDS R25, [R3+0x500] ;  /* 0x0005000003197984 */ /* 0x000ea20000000800 */
[----:B---3--:R-:W-:-:S03]  /*0450*/  FFMA R9, R24, R11, R9 ;  /* 0x0000000b18097223 */ /* 0x008fc60000000009 */
[----:B------:R-:W3:Y:S01]  /*0460*/  LDS R24, [R3+0x580] ;  /* 0x0005800003187984 */ /* 0x000ee20000000800 */
        /* <DEDUP_REMOVED lines=26> */
[----:B------:R-:W-:Y:S04]  /*0610*/  LDS R27, [R3+0xc00] ;  /* 0x000c0000031b7984 */ /* 0x000fe80000000800 */
[----:B------:R-:W-:Y:S01]  /*0620*/  LDS R24, [R3+0xc80] ;  /* 0x000c800003187984 */ /* 0x000fe20000000800 */
[----:B0-----:R-:W-:-:S03]  /*0630*/  FFMA R23, R8, R23, R13 ;  /* 0x0000001708177223 */ /* 0x001fc6000000000d */
[----:B------:R-:W0:Y:S01]  /*0640*/  LDS.128 R12, [R5+0x60] ;  /* 0x00006000050c7984 */ /* 0x000e220000000c00 */
[----:B-1----:R-:W-:-:S03]  /*0650*/  FFMA R22, R22, R9, R23 ;  /* 0x0000000916167223 */ /* 0x002fc60000000017 */
[----:B------:R-:W1:Y:S01]  /*0660*/  LDS R23, [R3+0xd00] ;  /* 0x000d000003177984 */ /* 0x000e620000000800 */
[----:B--2---:R-:W-:-:S03]  /*0670*/  FFMA R25, R25, R10, R22 ;  /* 0x0000000a19197223 */ /* 0x004fc60000000016 */
[----:B------:R-:W2:Y:S01]  /*0680*/  LDS R22, [R3+0xd80] ;  /* 0x000d800003167984 */ /* 0x000ea20000000800 */
[----:B------:R-:W-:-:S03]  /*0690*/  FFMA R11, R26, R11, R25 ;  /* 0x0000000b1a0b7223 */ /* 0x000fc60000000019 */
[----:B------:R-:W-:Y:S01]  /*06a0*/  LDS R25, [R3+0xe00] ;  /* 0x000e000003197984 */ /* 0x000fe20000000800 */
[----:B0-----:R-:W-:-:S03]  /*06b0*/  FFMA R27, R12, R27, R11 ;  /* 0x0000001b0c1b7223 */ /* 0x001fc6000000000b */
[----:B------:R-:W0:Y:S01]  /*06c0*/  LDS.128 R8, [R5+0x70] ;  /* 0x0000700005087984 */ /* 0x000e220000000c00 */
[----:B------:R-:W-:-:S03]  /*06d0*/  FFMA R24, R24, R13, R27 ;  /* 0x0000000d18187223 */ /* 0x000fc6000000001b */
[----:B------:R-:W3:Y:S04]  /*06e0*/  LDS R27, [R3+0xe80] ;  /* 0x000e8000031b7984 */ /* 0x000ee80000000800 */
[----:B------:R-:W4:Y:S04]  /*06f0*/  LDS R13, [R3+0xf00] ;  /* 0x000f0000030d7984 */ /* 0x000f280000000800 */
[----:B------:R-:W5:Y:S01]  /*0700*/  LDS R12, [R3+0xf80] ;  /* 0x000f8000030c7984 */ /* 0x000f620000000800 */
[----:B-1----:R-:W-:Y:S01]  /*0710*/  FFMA R23, R23, R14, R24 ;  /* 0x0000000e17177223 */ /* 0x002fe20000000018 */
[----:B------:R-:W-:-:S03]  /*0720*/  UIADD3 UR4, UPT, UPT, UR4, 0x1, URZ ;  /* 0x0000000104047890 */ /* 0x000fc6000fffe0ff */
[----:B--2---:R-:W-:Y:S01]  /*0730*/  FFMA R15, R22, R15, R23 ;  /* 0x0000000f160f7223 */ /* 0x004fe20000000017 */
[----:B------:R-:W-:Y:S01]  /*0740*/  UISETP.NE.AND UP0, UPT, UR4, URZ, UPT ;  /* 0x000000ff0400728c */ /* 0x000fe2000bf05270 */
[----:B------:R-:W-:Y:S02]  /*0750*/  IADD3 R17, PT, PT, R17, 0x20, RZ ;  /* 0x0000002011117810 */ /* 0x000fe40007ffe0ff */
[----:B------:R-:W-:Y:S02]  /*0760*/  IADD3 R6, PT, PT, R6, 0x20, RZ ;  /* 0x0000002006067810 */ /* 0x000fe40007ffe0ff */
[----:B------:R-:W-:Y:S02]  /*0770*/  IADD3 R16, PT, PT, R16, 0x20, RZ ;  /* 0x0000002010107810 */ /* 0x000fe40007ffe0ff */
[----:B------:R-:W-:Y:S01]  /*0780*/  LEA R7, R0, R7, 0x5 ;  /* 0x0000000700077211 */ /* 0x000fe200078e28ff */
[----:B0-----:R-:W-:-:S04]  /*0790*/  FFMA R8, R8, R25, R15 ;  /* 0x0000001908087223 */ /* 0x001fc8000000000f */
[----:B---3--:R-:W-:-:S04]  /*07a0*/  FFMA R8, R27, R9, R8 ;  /* 0x000000091b087223 */ /* 0x008fc80000000008 */
[----:B----4-:R-:W-:-:S04]  /*07b0*/  FFMA R13, R13, R10, R8 ;  /* 0x0000000a0d0d7223 */ /* 0x010fc80000000008 */
[----:B-----5:R-:W-:Y:S01]  /*07c0*/  FFMA R23, R12, R11, R13 ;  /* 0x0000000b0c177223 */ /* 0x020fe2000000000d */
[----:B------:R-:W-:Y:S06]  /*07d0*/  BAR.SYNC.DEFER_BLOCKING 0x0 ;  /* 0x0000000000007b1d */ /* 0x000fec0000010000 */
[----:B------:R-:W-:Y:S05]  /*07e0*/  BRA.U UP0, `(.L_x_1) ;  /* 0xfffffff900887547 */ /* 0x000fea000b83ffff */
.L_x_0:
[----:B------:R-:W0:Y:S02]  /*07f0*/  LDCU.64 UR10, c[0x0][0x3a8] ;  /* 0x00007500ff0a77ac */ /* 0x000e240008000a00 */
[----:B0-----:R-:W-:-:S04]  /*0800*/  ISETP.GE.AND P0, PT, R19, UR11, PT ;  /* 0x0000000b13007c0c */ /* 0x001fc8000bf06270 */
[----:B------:R-:W-:-:S13]  /*0810*/  ISETP.GE.OR P0, PT, R18, UR10, P0 ;  /* 0x0000000a12007c0c */ /* 0x000fda0008706670 */
[----:B------:R-:W-:Y:S05]  /*0820*/  @P0 EXIT ;  /* 0x000000000000094d */ /* 0x000fea0003800000 */
[----:B------:R-:W0:Y:S01]  /*0830*/  LDCU.64 UR4, c[0x0][0x390] ;  /* 0x00007200ff0477ac */ /* 0x000e220008000a00 */
[----:B------:R-:W1:Y:S01]  /*0840*/  LDC.64 R6, c[0x0][0x3a0] ;  /* 0x0000e800ff067b82 */ /* 0x000e620000000a00 */
[----:B------:R-:W2:Y:S01]  /*0850*/  LDCU.64 UR6, c[0x0][0x398] ;  /* 0x00007300ff0677ac */ /* 0x000ea20008000a00 */
[----:B0-----:R-:W-:-:S04]  /*0860*/  ISETP.NE.U32.AND P0, PT, RZ, UR4, PT ;  /* 0x00000004ff007c0c */ /* 0x001fc8000bf05070 */
[----:B------:R-:W-:Y:S02]  /*0870*/  ISETP.NE.AND.EX P0, PT, RZ, UR5, PT, P0 ;  /* 0x00000005ff007c0c */ /* 0x000fe4000bf05300 */
[----:B--2---:R-:W-:-:S04]  /*0880*/  ISETP.NE.U32.AND P1, PT, RZ, UR6, PT ;  /* 0x00000006ff007c0c */ /* 0x004fc8000bf25070 */
[----:B------:R-:W-:-:S07]  /*0890*/  ISETP.NE.AND.EX P1, PT, RZ, UR7, PT, P1 ;  /* 0x00000007ff007c0c */ /* 0x000fce000bf25310 */
[----:B------:R-:W0:Y:S08]  /*08a0*/  @P0 LDC.64 R2, c[0x0][0x390] ;  /* 0x0000e400ff020b82 */ /* 0x000e300000000a00 */
[----:B------:R-:W2:Y:S01]  /*08b0*/  @P1 LDC.64 R4, c[0x0][0x398] ;  /* 0x0000e600ff041b82 */ /* 0x000ea20000000a00 */
[----:B0-----:R-:W-:-:S04]  /*08c0*/  @P0 IMAD.WIDE R2, R19, 0x4, R2 ;  /* 0x0000000413020825 */ /* 0x001fc800078e0202 */
[----:B------:R-:W-:Y:S02]  /*08d0*/  IMAD R19, R18, UR11, R19 ;  /* 0x0000000b12137c24 */ /* 0x000fe4000f8e0213 */
[----:B------:R-:W3:Y:S02]  /*08e0*/  @P0 LDG.E.CONSTANT R2, desc[UR8][R2.64] ;  /* 0x0000000802020981 */ /* 0x000ee4000c1e9900 */
[----:B--2---:R-:W-:-:S06]  /*08f0*/  @P1 IMAD.WIDE R4, R19, 0x4, R4 ;  /* 0x0000000413041825 */ /* 0x004fcc00078e0204 */
[----:B------:R-:W2:Y:S01]  /*0900*/  @P1 LDG.E.CONSTANT R4, desc[UR8][R4.64] ;  /* 0x0000000804041981 */ /* 0x000ea2000c1e9900 */
[----:B-1----:R-:W-:-:S04]  /*0910*/  IMAD.WIDE R6, R19, 0x4, R6 ;  /* 0x0000000413067825 */ /* 0x002fc800078e0206 */
[----:B---3--:R-:W-:-:S05]  /*0920*/  @P0 FADD R23, R23, R2 ;  /* 0x0000000217170221 */ /* 0x008fca0000000000 */
[----:B------:R-:W-:-:S05]  /*0930*/  FMNMX R23, RZ, R23, !PT ;  /* 0x00000017ff177209 */ /* 0x000fca0007800000 */
[----:B--2---:R-:W-:-:S05]  /*0940*/  @P1 FADD R23, R23, R4 ;  /* 0x0000000417171221 */ /* 0x004fca0000000000 */
[----:B------:R-:W-:Y:S01]  /*0950*/  STG.E desc[UR8][R6.64], R23 ;  /* 0x0000001706007986 */ /* 0x000fe2000c101908 */
[----:B------:R-:W-:Y:S05]  /*0960*/  EXIT ;  /* 0x000000000000794d */ /* 0x000fea0003800000 */
.L_x_2:
[----:B------:R-:W-:-:S00]  /*0970*/  BRA `(.L_x_2) ;  /* 0xfffffffc00fc7947 */ /* 0x000fc0000383ffff */
[----:B------:R-:W-:-:S00]  /*0980*/  NOP ;  /* 0x0000000000007918 */ /* 0x000fc00000000000 */
[----:B------:R-:W-:-:S00]  /*0990*/  NOP ;  /* 0x0000000000007918 */ /* 0x000fc00000000000 */
[----:B------:R-:W-:-:S00]  /*09a0*/  NOP ;  /* 0x0000000000007918 */ /* 0x000fc00000000000 */
[----:B------:R-:W-:-:S00]  /*09b0*/  NOP ;  /* 0x0000000000007918 */ /* 0x000fc00000000000 */
[----:B------:R-:W-:-:S00]  /*09c0*/  NOP ;  /* 0x0000000000007918 */ /* 0x000fc00000000000 */
[----:B------:R-:W-:-:S00]  /*09d0*/  NOP ;  /* 0x0000000000007918 */ /* 0x000fc00000000000 */
[----:B------:R-:W-:-:S00]  /*09e0*/  NOP ;  /* 0x0000000000007918 */ /* 0x000fc00000000000 */
[----:B------:R-:W-:-:S00]  /*09f0*/  NOP ;  /* 0x0000000000007918 */ /* 0x000fc00000000000 */
.L_x_3:


//--------------------- .nv.shared._Z23gemm_tiled_fused_kernelPKfS0_S0_S0_Pfiii --------------------------
	.section	.nv.shared._Z23gemm_tiled_fused_kernelPKfS0_S0_S0_Pfiii,"aw",@nobits
	.sectionflags	@""
	.align	4
.nv.shared._Z23gemm_tiled_fused_kernelPKfS0_S0_S0_Pfiii:
	.zero		9216


//--------------------- .nv.shared.reserved.0     --------------------------
	.section	.nv.shared.reserved.0,"aw",@nobits
	.weak		__nv_reservedSMEM_offset_0_alias
	.size		__nv_reservedSMEM_offset_0_alias, 0, 64
	.other		__nv_reservedSMEM_offset_0_alias,@"STO_CUDA_RESERVED_SHARED STV_DEFAULT"
__nv_reservedSMEM_offset_0_alias:
	.zero		0
	.zero		64


//--------------------- .nv.constant0._Z23gemm_tiled_fused_kernelPKfS0_S0_S0_Pfiii --------------------------
	.section	.nv.constant0._Z23gemm_tiled_fused_kernelPKfS0_S0_S0_Pfiii,"a",@progbits
	.sectionflags	@""
	.align	4
.nv.constant0._Z23gemm_tiled_fused_kernelPKfS0_S0_S0_Pfiii:
	.zero		948


//--------------------- SYMBOLS --------------------------

	.type		.nv.reservedSmem.offset0,@object
	.size		.nv.reservedSmem.offset0,0x4
	.type		.nv.reservedSmem.cap,@object
	.size		.nv.reservedSmem.cap,0x4
